//
// Generated by NVIDIA NVVM Compiler
//
// Compiler Build ID: CL-36424714
// Cuda compilation tools, release 13.0, V13.0.88
// Based on NVVM 20.0.0
//

.version 9.0
.target sm_100
.address_size 64

	// .globl	_Z11conv_kernelPKdS0_Pd

.visible .entry _Z11conv_kernelPKdS0_Pd(
	.param .u64 .ptr .align 1 _Z11conv_kernelPKdS0_Pd_param_0,
	.param .u64 .ptr .align 1 _Z11conv_kernelPKdS0_Pd_param_1,
	.param .u64 .ptr .align 1 _Z11conv_kernelPKdS0_Pd_param_2
)
{
	.reg .pred 	%p<4>;
	.reg .b32 	%r<17>;
	.reg .b64 	%rd<13>;
	.reg .b64 	%fd<82>;

	ld.param.u64 	%rd1, [_Z11conv_kernelPKdS0_Pd_param_0];
	ld.param.u64 	%rd2, [_Z11conv_kernelPKdS0_Pd_param_1];
	ld.param.u64 	%rd3, [_Z11conv_kernelPKdS0_Pd_param_2];
	mov.u32 	%r3, %ctaid.x;
	mov.u32 	%r4, %ntid.x;
	mov.u32 	%r5, %tid.x;
	mad.lo.s32 	%r1, %r3, %r4, %r5;
	mov.u32 	%r6, %ctaid.y;
	mov.u32 	%r7, %ntid.y;
	mov.u32 	%r8, %tid.y;
	mad.lo.s32 	%r9, %r6, %r7, %r8;
	setp.gt.s32 	%p1, %r1, 1023;
	setp.gt.u32 	%p2, %r9, 1023;
	or.pred  	%p3, %p1, %p2;
	@%p3 bra 	$L__BB0_2;
	mov.u32 	%r10, %ctaid.z;
	cvta.to.global.u64 	%rd4, %rd3;
	cvta.to.global.u64 	%rd5, %rd1;
	cvta.to.global.u64 	%rd6, %rd2;
	mul.lo.s32 	%r11, %r10, 27;
	mad.lo.s32 	%r12, %r1, 1026, %r9;
	mul.wide.s32 	%rd7, %r12, 8;
	add.s64 	%rd8, %rd5, %rd7;
	ld.global.f64 	%fd1, [%rd8];
	mul.wide.u32 	%rd9, %r11, 8;
	add.s64 	%rd10, %rd6, %rd9;
	ld.global.f64 	%fd2, [%rd10+64];
	fma.rn.f64 	%fd3, %fd1, %fd2, 0d0000000000000000;
	ld.global.f64 	%fd4, [%rd8+8208];
	ld.global.f64 	%fd5, [%rd10+56];
	fma.rn.f64 	%fd6, %fd4, %fd5, %fd3;
	ld.global.f64 	%fd7, [%rd8+16416];
	ld.global.f64 	%fd8, [%rd10+48];
	fma.rn.f64 	%fd9, %fd7, %fd8, %fd6;
	ld.global.f64 	%fd10, [%rd8+8];
	ld.global.f64 	%fd11, [%rd10+40];
	fma.rn.f64 	%fd12, %fd10, %fd11, %fd9;
	ld.global.f64 	%fd13, [%rd8+8216];
	ld.global.f64 	%fd14, [%rd10+32];
	fma.rn.f64 	%fd15, %fd13, %fd14, %fd12;
	ld.global.f64 	%fd16, [%rd8+16424];
	ld.global.f64 	%fd17, [%rd10+24];
	fma.rn.f64 	%fd18, %fd16, %fd17, %fd15;
	ld.global.f64 	%fd19, [%rd8+16];
	ld.global.f64 	%fd20, [%rd10+16];
	fma.rn.f64 	%fd21, %fd19, %fd20, %fd18;
	ld.global.f64 	%fd22, [%rd8+8224];
	ld.global.f64 	%fd23, [%rd10+8];
	fma.rn.f64 	%fd24, %fd22, %fd23, %fd21;
	ld.global.f64 	%fd25, [%rd8+16432];
	ld.global.f64 	%fd26, [%rd10];
	fma.rn.f64 	%fd27, %fd25, %fd26, %fd24;
	ld.global.f64 	%fd28, [%rd8+8421408];
	ld.global.f64 	%fd29, [%rd10+136];
	fma.rn.f64 	%fd30, %fd28, %fd29, %fd27;
	ld.global.f64 	%fd31, [%rd8+8429616];
	ld.global.f64 	%fd32, [%rd10+128];
	fma.rn.f64 	%fd33, %fd31, %fd32, %fd30;
	ld.global.f64 	%fd34, [%rd8+8437824];
	ld.global.f64 	%fd35, [%rd10+120];
	fma.rn.f64 	%fd36, %fd34, %fd35, %fd33;
	ld.global.f64 	%fd37, [%rd8+8421416];
	ld.global.f64 	%fd38, [%rd10+112];
	fma.rn.f64 	%fd39, %fd37, %fd38, %fd36;
	ld.global.f64 	%fd40, [%rd8+8429624];
	ld.global.f64 	%fd41, [%rd10+104];
	fma.rn.f64 	%fd42, %fd40, %fd41, %fd39;
	ld.global.f64 	%fd43, [%rd8+8437832];
	ld.global.f64 	%fd44, [%rd10+96];
	fma.rn.f64 	%fd45, %fd43, %fd44, %fd42;
	ld.global.f64 	%fd46, [%rd8+8421424];
	ld.global.f64 	%fd47, [%rd10+88];
	fma.rn.f64 	%fd48, %fd46, %fd47, %fd45;
	ld.global.f64 	%fd49, [%rd8+8429632];
	ld.global.f64 	%fd50, [%rd10+80];
	fma.rn.f64 	%fd51, %fd49, %fd50, %fd48;
	ld.global.f64 	%fd52, [%rd8+8437840];
	ld.global.f64 	%fd53, [%rd10+72];
	fma.rn.f64 	%fd54, %fd52, %fd53, %fd51;
	ld.global.f64 	%fd55, [%rd8+16842816];
	ld.global.f64 	%fd56, [%rd10+208];
	fma.rn.f64 	%fd57, %fd55, %fd56, %fd54;
	ld.global.f64 	%fd58, [%rd8+16851024];
	ld.global.f64 	%fd59, [%rd10+200];
	fma.rn.f64 	%fd60, %fd58, %fd59, %fd57;
	ld.global.f64 	%fd61, [%rd8+16859232];
	ld.global.f64 	%fd62, [%rd10+192];
	fma.rn.f64 	%fd63, %fd61, %fd62, %fd60;
	ld.global.f64 	%fd64, [%rd8+16842824];
	ld.global.f64 	%fd65, [%rd10+184];
	fma.rn.f64 	%fd66, %fd64, %fd65, %fd63;
	ld.global.f64 	%fd67, [%rd8+16851032];
	ld.global.f64 	%fd68, [%rd10+176];
	fma.rn.f64 	%fd69, %fd67, %fd68, %fd66;
	ld.global.f64 	%fd70, [%rd8+16859240];
	ld.global.f64 	%fd71, [%rd10+168];
	fma.rn.f64 	%fd72, %fd70, %fd71, %fd69;
	ld.global.f64 	%fd73, [%rd8+16842832];
	ld.global.f64 	%fd74, [%rd10+160];
	fma.rn.f64 	%fd75, %fd73, %fd74, %fd72;
	ld.global.f64 	%fd76, [%rd8+16851040];
	ld.global.f64 	%fd77, [%rd10+152];
	fma.rn.f64 	%fd78, %fd76, %fd77, %fd75;
	ld.global.f64 	%fd79, [%rd8+16859248];
	ld.global.f64 	%fd80, [%rd10+144];
	fma.rn.f64 	%fd81, %fd79, %fd80, %fd78;
	shl.b32 	%r13, %r10, 20;
	shl.b32 	%r14, %r1, 10;
	add.s32 	%r15, %r9, %r13;
	add.s32 	%r16, %r15, %r14;
	mul.wide.s32 	%rd11, %r16, 8;
	add.s64 	%rd12, %rd4, %rd11;
	st.global.f64 	[%rd12], %fd81;
$L__BB0_2:
	ret;

}


// ===== COMPILED SASS (sm_100) =====

	.target	sm_100

	.elftype	@"ET_EXEC"


//--------------------- .note.nv.tkinfo           --------------------------
	.section	.note.nv.tkinfo,"",@"SHT_NOTE"
	.sectionflags	@"SHF_NOTE_NV_TKINFO"
	.tkinfo
        /*0018*/ 	.word	0x00000002
        /*0030*/ 	.string	""
        /*0030*/ 	.string	"ptxas"
        /*0030*/ 	.string	"Cuda compilation tools, release 13.0, V13.0.88"
        /*0030*/ 	.string	"Build cuda_13.0.r13.0/compiler.36424714_0"
        /*0030*/ 	.string	"-arch sm_100 -m 64 "



//--------------------- .note.nv.cuinfo           --------------------------
	.section	.note.nv.cuinfo,"",@"SHT_NOTE"
	.sectionflags	@"SHF_NOTE_NV_CUINFO"
        /*0018*/ 	.short	0x0002
        /*001a*/ 	.short	0x0064
        /*001c*/ 	.short	0x0082
	.zero		2


//--------------------- .nv.info                  --------------------------
	.section	.nv.info,"",@"SHT_CUDA_INFO"
	.align	4


	//----- nvinfo : EIATTR_REGCOUNT
	.align		4
        /*0000*/ 	.byte	0x04, 0x2f
        /*0002*/ 	.short	(.L_1 - .L_0)
	.align		4
.L_0:
        /*0004*/ 	.word	index@(_Z11conv_kernelPKdS0_Pd)
        /*0008*/ 	.word	0x00000020


	//----- nvinfo : EIATTR_FRAME_SIZE
	.align		4
.L_1:
        /*000c*/ 	.byte	0x04, 0x11
        /*000e*/ 	.short	(.L_3 - .L_2)
	.align		4
.L_2:
        /*0010*/ 	.word	index@(_Z11conv_kernelPKdS0_Pd)
        /*0014*/ 	.word	0x00000000


	//----- nvinfo : EIATTR_MIN_STACK_SIZE
	.align		4
.L_3:
        /*0018*/ 	.byte	0x04, 0x12
        /*001a*/ 	.short	(.L_5 - .L_4)
	.align		4
.L_4:
        /*001c*/ 	.word	index@(_Z11conv_kernelPKdS0_Pd)
        /*0020*/ 	.word	0x00000000
.L_5:


//--------------------- .nv.compat                --------------------------
	.section	.nv.compat,"",@"SHT_CUDA_COMPAT_INFO"
	.align	4
        /*0000*/ 	.byte	0x02, 0x09, 0x00, 0x00, 0x02, 0x02, 0x01, 0x00, 0x02, 0x05, 0x05, 0x00, 0x03, 0x07, 0x01, 0x01
        /*0010*/ 	.byte	0x02, 0x03, 0x00, 0x00, 0x02, 0x06, 0x01, 0x00, 0x04, 0x0b, 0x08, 0x00, 0x01, 0x00, 0x00, 0x00
        /*0020*/ 	.byte	0x00, 0x00, 0x00, 0x00


//--------------------- .nv.info._Z11conv_kernelPKdS0_Pd --------------------------
	.section	.nv.info._Z11conv_kernelPKdS0_Pd,"",@"SHT_CUDA_INFO"
	.sectionflags	@""
	.align	4


	//----- nvinfo : EIATTR_CUDA_API_VERSION
	.align		4
        /*0000*/ 	.byte	0x04, 0x37
        /*0002*/ 	.short	(.L_7 - .L_6)
.L_6:
        /*0004*/ 	.word	0x00000082


	//----- nvinfo : EIATTR_KPARAM_INFO
	.align		4
.L_7:
        /*0008*/ 	.byte	0x04, 0x17
        /*000a*/ 	.short	(.L_9 - .L_8)
.L_8:
        /*000c*/ 	.word	0x00000000
        /*0010*/ 	.short	0x0002
        /*0012*/ 	.short	0x0010
        /*0014*/ 	.byte	0x00, 0xf5, 0x21, 0x00


	//----- nvinfo : EIATTR_KPARAM_INFO
	.align		4
.L_9:
        /*0018*/ 	.byte	0x04, 0x17
        /*001a*/ 	.short	(.L_11 - .L_10)
.L_10:
        /*001c*/ 	.word	0x00000000
        /*0020*/ 	.short	0x0001
        /*0022*/ 	.short	0x0008
        /*0024*/ 	.byte	0x00, 0xf5, 0x21, 0x00


	//----- nvinfo : EIATTR_KPARAM_INFO
	.align		4
.L_11:
        /*0028*/ 	.byte	0x04, 0x17
        /*002a*/ 	.short	(.L_13 - .L_12)
.L_12:
        /*002c*/ 	.word	0x00000000
        /*0030*/ 	.short	0x0000
        /*0032*/ 	.short	0x0000
        /*0034*/ 	.byte	0x00, 0xf5, 0x21, 0x00


	//----- nvinfo : EIATTR_SPARSE_MMA_MASK
	.align		4
.L_13:
        /*0038*/ 	.byte	0x03, 0x50
        /*003a*/ 	.short	0x0000


	//----- nvinfo : EIATTR_MAXREG_COUNT
	.align		4
        /*003c*/ 	.byte	0x03, 0x1b
        /*003e*/ 	.short	0x00ff


	//----- nvinfo : EIATTR_MERCURY_ISA_VERSION
	.align		4
        /*0040*/ 	.byte	0x03, 0x5f
        /*0042*/ 	.short	0x0101


	//----- nvinfo : EIATTR_VRC_CTA_INIT_COUNT
	.align		4
        /*0044*/ 	.byte	0x02, 0x4a
	.zero		1
	.zero		1


	//----- nvinfo : EIATTR_EXIT_INSTR_OFFSETS
	.align		4
        /*0048*/ 	.byte	0x04, 0x1c
        /*004a*/ 	.short	(.L_15 - .L_14)


	//   ....[0]....
.L_14:
        /*004c*/ 	.word	0x000000b0


	//   ....[1]....
        /*0050*/ 	.word	0x000006c0


	//----- nvinfo : EIATTR_CBANK_PARAM_SIZE
	.align		4
.L_15:
        /*0054*/ 	.byte	0x03, 0x19
        /*0056*/ 	.short	0x0018


	//----- nvinfo : EIATTR_PARAM_CBANK
	.align		4
        /*0058*/ 	.byte	0x04, 0x0a
        /*005a*/ 	.short	(.L_17 - .L_16)
	.align		4
.L_16:
        /*005c*/ 	.word	index@(.nv.constant0._Z11conv_kernelPKdS0_Pd)
        /*0060*/ 	.short	0x0380
        /*0062*/ 	.short	0x0018


	//----- nvinfo : EIATTR_SW_WAR
	.align		4
.L_17:
        /*0064*/ 	.byte	0x04, 0x36
        /*0066*/ 	.short	(.L_19 - .L_18)
.L_18:
        /*0068*/ 	.word	0x00000008
.L_19:


//--------------------- .nv.callgraph             --------------------------
	.section	.nv.callgraph,"",@"SHT_CUDA_CALLGRAPH"
	.align	4
	.sectionentsize	8
	.align		4
        /*0000*/ 	.word	0x00000000
	.align		4
        /*0004*/ 	.word	0xffffffff
	.align		4
        /*0008*/ 	.word	0x00000000
	.align		4
        /*000c*/ 	.word	0xfffffffe
	.align		4
        /*0010*/ 	.word	0x00000000
	.align		4
        /*0014*/ 	.word	0xfffffffd
	.align		4
        /*0018*/ 	.word	0x00000000
	.align		4
        /*001c*/ 	.word	0xfffffffc


//--------------------- .text._Z11conv_kernelPKdS0_Pd --------------------------
	.section	.text._Z11conv_kernelPKdS0_Pd,"ax",@progbits
	.align	128
        .global         _Z11conv_kernelPKdS0_Pd
        .type           _Z11conv_kernelPKdS0_Pd,@function
        .size           _Z11conv_kernelPKdS0_Pd,(.L_x_1 - _Z11conv_kernelPKdS0_Pd)
        .other          _Z11conv_kernelPKdS0_Pd,@"STO_CUDA_ENTRY STV_DEFAULT"
_Z11conv_kernelPKdS0_Pd:
.text._Z11conv_kernelPKdS0_Pd:
[----:B------:R-:W-:Y:S01]  /*0000*/  LDC R1, c[0x0][0x37c] ;  /* 0x0000df00ff017b82 */ /* 0x000fe20000000800 */
[----:B------:R-:W0:Y:S07]  /*0010*/  S2R R3, SR_TID.Y ;  /* 0x0000000000037919 */ /* 0x000e2e0000002200 */
[----:B------:R-:W1:Y:S01]  /*0020*/  LDC R27, c[0x0][0x360] ;  /* 0x0000d800ff1b7b82 */ /* 0x000e620000000800 */
[----:B------:R-:W1:Y:S07]  /*0030*/  S2R R2, SR_TID.X ;  /* 0x0000000000027919 */ /* 0x000e6e0000002100 */
[----:B------:R-:W0:Y:S08]  /*0040*/  S2UR UR5, SR_CTAID.Y ;  /* 0x00000000000579c3 */ /* 0x000e300000002600 */
[----:B------:R-:W0:Y:S08]  /*0050*/  LDC R0, c[0x0][0x364] ;  /* 0x0000d900ff007b82 */ /* 0x000e300000000800 */
[----:B------:R-:W1:Y:S01]  /*0060*/  S2UR UR4, SR_CTAID.X ;  /* 0x00000000000479c3 */ /* 0x000e620000002500 */
[----:B0-----:R-:W-:-:S05]  /*0070*/  IMAD R0, R0, UR5, R3 ;  /* 0x0000000500007c24 */ /* 0x001fca000f8e0203 */
[----:B------:R-:W-:Y:S01]  /*0080*/  ISETP.GT.U32.AND P0, PT, R0, 0x3ff, PT ;  /* 0x000003ff0000780c */ /* 0x000fe20003f04070 */
[----:B-1----:R-:W-:-:S05]  /*0090*/  IMAD R27, R27, UR4, R2 ;  /* 0x000000041b1b7c24 */ /* 0x002fca000f8e0202 */
[----:B------:R-:W-:-:S13]  /*00a0*/  ISETP.GT.OR P0, PT, R27, 0x3ff, P0 ;  /* 0x000003ff1b00780c */ /* 0x000fda0000704670 */
[----:B------:R-:W-:Y:S05]  /*00b0*/  @P0 EXIT ;  /* 0x000000000000094d */ /* 0x000fea0003800000 */
[----:B------:R-:W0:Y:S01]  /*00c0*/  S2R R29, SR_CTAID.Z ;  /* 0x00000000001d7919 */ /* 0x000e220000002700 */
[----:B------:R-:W1:Y:S01]  /*00d0*/  LDC.64 R2, c[0x0][0x380] ;  /* 0x0000e000ff027b82 */ /* 0x000e620000000a00 */
[----:B------:R-:W2:Y:S01]  /*00e0*/  LDCU.64 UR4, c[0x0][0x358] ;  /* 0x00006b00ff0477ac */ /* 0x000ea20008000a00 */
[----:B------:R-:W-:-:S06]  /*00f0*/  IMAD R9, R27, 0x402, R0 ;  /* 0x000004021b097824 */ /* 0x000fcc00078e0200 */
[----:B------:R-:W3:Y:S01]  /*0100*/  LDC.64 R4, c[0x0][0x388] ;  /* 0x0000e200ff047b82 */ /* 0x000ee20000000a00 */
[----:B-1----:R-:W-:-:S05]  /*0110*/  IMAD.WIDE R2, R9, 0x8, R2 ;  /* 0x0000000809027825 */ /* 0x002fca00078e0202 */
[----:B--2---:R-:W2:Y:S01]  /*0120*/  LDG.E.64 R10, desc[UR4][R2.64+0x2010] ;  /* 0x00201004020a7981 */ /* 0x004ea2000c1e1b00 */
[----:B0-----:R-:W-:-:S03]  /*0130*/  IMAD R7, R29, 0x1b, RZ ;  /* 0x0000001b1d077824 */ /* 0x001fc600078e02ff */
[----:B------:R-:W4:Y:S01]  /*0140*/  LDG.E.64 R14, desc[UR4][R2.64+0x4020] ;  /* 0x00402004020e7981 */ /* 0x000f22000c1e1b00 */
[----:B---3--:R-:W-:-:S03]  /*0150*/  IMAD.WIDE.U32 R4, R7, 0x8, R4 ;  /* 0x0000000807047825 */ /* 0x008fc600078e0004 */
[----:B------:R-:W3:Y:S04]  /*0160*/  LDG.E.64 R6, desc[UR4][R2.64] ;  /* 0x0000000402067981 */ /* 0x000ee8000c1e1b00 */
[----:B------:R-:W3:Y:S04]  /*0170*/  LDG.E.64 R8, desc[UR4][R4.64+0x40] ;  /* 0x0000400404087981 */ /* 0x000ee8000c1e1b00 */
[----:B------:R-:W2:Y:S04]  /*0180*/  LDG.E.64 R12, desc[UR4][R4.64+0x38] ;  /* 0x00003804040c7981 */ /* 0x000ea8000c1e1b00 */
[----:B------:R-:W4:Y:S04]  /*0190*/  LDG.E.64 R16, desc[UR4][R4.64+0x30] ;  /* 0x0000300404107981 */ /* 0x000f28000c1e1b00 */
[----:B------:R-:W5:Y:S04]  /*01a0*/  LDG.E.64 R18, desc[UR4][R2.64+0x8] ;  /* 0x0000080402127981 */ /* 0x000f68000c1e1b00 */
[----:B------:R-:W5:Y:S01]  /*01b0*/  LDG.E.64 R20, desc[UR4][R4.64+0x28] ;  /* 0x0000280404147981 */ /* 0x000f62000c1e1b00 */
[----:B---3--:R-:W-:-:S03]  /*01c0*/  DFMA R22, R6, R8, RZ ;  /* 0x000000080616722b */ /* 0x008fc600000000ff */
[----:B------:R-:W3:Y:S04]  /*01d0*/  LDG.E.64 R6, desc[UR4][R2.64+0x2018] ;  /* 0x0020180402067981 */ /* 0x000ee8000c1e1b00 */
[----:B------:R-:W3:Y:S01]  /*01e0*/  LDG.E.64 R8, desc[UR4][R4.64+0x20] ;  /* 0x0000200404087981 */ /* 0x000ee2000c1e1b00 */
[----:B--2---:R-:W-:-:S03]  /*01f0*/  DFMA R22, R10, R12, R22 ;  /* 0x0000000c0a16722b */ /* 0x004fc60000000016 */
[----:B------:R-:W2:Y:S04]  /*0200*/  LDG.E.64 R10, desc[UR4][R2.64+0x4028] ;  /* 0x00402804020a7981 */ /* 0x000ea8000c1e1b00 */
[----:B------:R-:W2:Y:S01]  /*0210*/  LDG.E.64 R12, desc[UR4][R4.64+0x18] ;  /* 0x00001804040c7981 */ /* 0x000ea2000c1e1b00 */
[----:B----4-:R-:W-:-:S03]  /*0220*/  DFMA R22, R14, R16, R22 ;  /* 0x000000100e16722b */ /* 0x010fc60000000016 */
[----:B------:R-:W4:Y:S04]  /*0230*/  LDG.E.64 R14, desc[UR4][R2.64+0x10] ;  /* 0x00001004020e7981 */ /* 0x000f28000c1e1b00 */
[----:B------:R-:W4:Y:S01]  /*0240*/  LDG.E.64 R16, desc[UR4][R4.64+0x10] ;  /* 0x0000100404107981 */ /* 0x000f22000c1e1b00 */
[----:B-----5:R-:W-:-:S03]  /*0250*/  DFMA R18, R18, R20, R22 ;  /* 0x000000141212722b */ /* 0x020fc60000000016 */
[----:B------:R-:W5:Y:S04]  /*0260*/  LDG.E.64 R20, desc[UR4][R2.64+0x2020] ;  /* 0x0020200402147981 */ /* 0x000f68000c1e1b00 */
[----:B------:R-:W5:Y:S01]  /*0270*/  LDG.E.64 R22, desc[UR4][R4.64+0x8] ;  /* 0x0000080404167981 */ /* 0x000f62000c1e1b00 */
[----:B------:R-:W-:-:S04]  /*0280*/  IADD3 R24, P0, PT, R2, 0x1000000, RZ ;  /* 0x0100000002187810 */ /* 0x000fc80007f1e0ff */
[----:B------:R-:W-:Y:S01]  /*0290*/  IADD3.X R25, PT, PT, RZ, R3, RZ, P0, !PT ;  /* 0x00000003ff197210 */ /* 0x000fe200007fe4ff */
[----:B---3--:R-:W-:Y:S01]  /*02a0*/  DFMA R6, R6, R8, R18 ;  /* 0x000000080606722b */ /* 0x008fe20000000012 */
[----:B------:R-:W3:Y:S04]  /*02b0*/  LDG.E.64 R8, desc[UR4][R2.64+0x4030] ;  /* 0x0040300402087981 */ /* 0x000ee8000c1e1b00 */
[----:B------:R-:W3:Y:S03]  /*02c0*/  LDG.E.64 R18, desc[UR4][R4.64] ;  /* 0x0000000404127981 */ /* 0x000ee6000c1e1b00 */
[----:B--2---:R-:W-:Y:S02]  /*02d0*/  DFMA R12, R10, R12, R6 ;  /* 0x0000000c0a0c722b */ /* 0x004fe40000000006 */
[----:B------:R-:W2:Y:S04]  /*02e0*/  LDG.E.64 R6, desc[UR4][R4.64+0x88] ;  /* 0x0000880404067981 */ /* 0x000ea8000c1e1b00 */
[----:B------:R-:W2:Y:S02]  /*02f0*/  LDG.E.64 R10, desc[UR4][R24.64+-0x7f7fe0] ;  /* 0x80802004180a7981 */ /* 0x000ea4000c1e1b00 */
[----:B----4-:R-:W-:-:S02]  /*0300*/  DFMA R16, R14, R16, R12 ;  /* 0x000000100e10722b */ /* 0x010fc4000000000c */
[----:B------:R-:W4:Y:S04]  /*0310*/  LDG.E.64 R14, desc[UR4][R4.64+0x80] ;  /* 0x00008004040e7981 */ /* 0x000f28000c1e1b00 */
[----:B------:R-:W4:Y:S02]  /*0320*/  LDG.E.64 R12, desc[UR4][R24.64+-0x7f5fd0] ;  /* 0x80a03004180c7981 */ /* 0x000f24000c1e1b00 */
[----:B-----5:R-:W-:Y:S02]  /*0330*/  DFMA R22, R20, R22, R16 ;  /* 0x000000161416722b */ /* 0x020fe40000000010 */
[----:B------:R-:W5:Y:S04]  /*0340*/  LDG.E.64 R20, desc[UR4][R4.64+0x78] ;  /* 0x0000780404147981 */ /* 0x000f68000c1e1b00 */
[----:B------:R-:W5:Y:S04]  /*0350*/  LDG.E.64 R16, desc[UR4][R24.64+-0x7f3fc0] ;  /* 0x80c0400418107981 */ /* 0x000f68000c1e1b00 */
[----:B------:R-:W5:Y:S01]  /*0360*/  LDG.E.64 R2, desc[UR4][R4.64+0x70] ;  /* 0x0000700404027981 */ /* 0x000f62000c1e1b00 */
[----:B---3--:R-:W-:-:S03]  /*0370*/  DFMA R18, R8, R18, R22 ;  /* 0x000000120812722b */ /* 0x008fc60000000016 */
        /* <DEDUP_REMOVED lines=40> */
[----:B------:R-:W2:Y:S04]  /*0600*/  LDG.E.64 R10, desc[UR4][R24.64+0x12060] ;  /* 0x01206004180a7981 */ /* 0x000ea8000c1e1b00 */
[----:B------:R-:W2:Y:S01]  /*0610*/  LDG.E.64 R24, desc[UR4][R24.64+0x14070] ;  /* 0x0140700418187981 */ /* 0x000ea2000c1e1b00 */
[----:B----4-:R-:W-:-:S08]  /*0620*/  DFMA R6, R12, R14, R6 ;  /* 0x0000000e0c06722b */ /* 0x010fd00000000006 */
[----:B-----5:R-:W-:Y:S02]  /*0630*/  DFMA R16, R16, R18, R6 ;  /* 0x000000121010722b */ /* 0x020fe40000000006 */
[----:B------:R-:W0:Y:S01]  /*0640*/  LDC.64 R6, c[0x0][0x390] ;  /* 0x0000e400ff067b82 */ /* 0x000e220000000a00 */
[----:B------:R-:W-:-:S04]  /*0650*/  LEA R0, R29, R0, 0x14 ;  /* 0x000000001d007211 */ /* 0x000fc800078ea0ff */
[----:B------:R-:W-:-:S05]  /*0660*/  LEA R27, R27, R0, 0xa ;  /* 0x000000001b1b7211 */ /* 0x000fca00078e50ff */
[----:B0-----:R-:W-:Y:S01]  /*0670*/  IMAD.WIDE R6, R27, 0x8, R6 ;  /* 0x000000081b067825 */ /* 0x001fe200078e0206 */
[----:B---3--:R-:W-:-:S08]  /*0680*/  DFMA R2, R8, R2, R16 ;  /* 0x000000020802722b */ /* 0x008fd00000000010 */
[----:B--2---:R-:W-:-:S08]  /*0690*/  DFMA R2, R10, R20, R2 ;  /* 0x000000140a02722b */ /* 0x004fd00000000002 */
[----:B------:R-:W-:-:S07]  /*06a0*/  DFMA R2, R24, R22, R2 ;  /* 0x000000161802722b */ /* 0x000fce0000000002 */
[----:B------:R-:W-:Y:S01]  /*06b0*/  STG.E.64 desc[UR4][R6.64], R2 ;  /* 0x0000000206007986 */ /* 0x000fe2000c101b04 */
[----:B------:R-:W-:Y:S05]  /*06c0*/  EXIT ;  /* 0x000000000000794d */ /* 0x000fea0003800000 */
.L_x_0:
[----:B------:R-:W-:-:S00]  /*06d0*/  BRA `(.L_x_0) ;  /* 0xfffffffc00fc7947 */ /* 0x000fc0000383ffff */
[----:B------:R-:W-:-:S00]  /*06e0*/  NOP ;  /* 0x0000000000007918 */ /* 0x000fc00000000000 */
        /* <DEDUP_REMOVED lines=9> */
.L_x_1:


//--------------------- .nv.shared.reserved.0     --------------------------
	.section	.nv.shared.reserved.0,"aw",@nobits
	.weak		__nv_reservedSMEM_offset_0_alias
	.size		__nv_reservedSMEM_offset_0_alias, 0, 64
	.other		__nv_reservedSMEM_offset_0_alias,@"STO_CUDA_RESERVED_SHARED STV_DEFAULT"
__nv_reservedSMEM_offset_0_alias:
	.zero		0
	.zero		64


//--------------------- .nv.constant0._Z11conv_kernelPKdS0_Pd --------------------------
	.section	.nv.constant0._Z11conv_kernelPKdS0_Pd,"a",@progbits
	.sectionflags	@""
	.align	4
.nv.constant0._Z11conv_kernelPKdS0_Pd:
	.zero		920


//--------------------- SYMBOLS --------------------------

	.type		.nv.reservedSmem.offset0,@object
	.size		.nv.reservedSmem.offset0,0x4
